//
// Generated by NVIDIA NVVM Compiler
//
// Compiler Build ID: CL-36424714
// Cuda compilation tools, release 13.0, V13.0.88
// Based on NVVM 20.0.0
//

.version 9.0
.target sm_100
.address_size 64

	// .globl	_Z11init_kernelPiS_ii
.extern .shared .align 16 .b8 shared_d[];

.visible .entry _Z11init_kernelPiS_ii(
	.param .u64 .ptr .align 1 _Z11init_kernelPiS_ii_param_0,
	.param .u64 .ptr .align 1 _Z11init_kernelPiS_ii_param_1,
	.param .u32 _Z11init_kernelPiS_ii_param_2,
	.param .u32 _Z11init_kernelPiS_ii_param_3
)
{
	.reg .pred 	%p<3>;
	.reg .b32 	%r<9>;
	.reg .b64 	%rd<8>;

	ld.param.u64 	%rd1, [_Z11init_kernelPiS_ii_param_0];
	ld.param.u64 	%rd2, [_Z11init_kernelPiS_ii_param_1];
	ld.param.u32 	%r3, [_Z11init_kernelPiS_ii_param_2];
	ld.param.u32 	%r2, [_Z11init_kernelPiS_ii_param_3];
	mov.u32 	%r4, %ctaid.x;
	mov.u32 	%r5, %ntid.x;
	mov.u32 	%r6, %tid.x;
	mad.lo.s32 	%r1, %r4, %r5, %r6;
	setp.ge.s32 	%p1, %r1, %r3;
	@%p1 bra 	$L__BB0_2;
	cvta.to.global.u64 	%rd3, %rd1;
	cvta.to.global.u64 	%rd4, %rd2;
	setp.eq.s32 	%p2, %r1, %r2;
	selp.b32 	%r7, 0, 2147483647, %p2;
	mul.wide.s32 	%rd5, %r1, 4;
	add.s64 	%rd6, %rd3, %rd5;
	st.global.u32 	[%rd6], %r7;
	add.s64 	%rd7, %rd4, %rd5;
	mov.b32 	%r8, -1;
	st.global.u32 	[%rd7], %r8;
$L__BB0_2:
	ret;

}
	// .globl	_Z12relax_kernelP4EdgePiS1_S1_ii
.visible .entry _Z12relax_kernelP4EdgePiS1_S1_ii(
	.param .u64 .ptr .align 1 _Z12relax_kernelP4EdgePiS1_S1_ii_param_0,
	.param .u64 .ptr .align 1 _Z12relax_kernelP4EdgePiS1_S1_ii_param_1,
	.param .u64 .ptr .align 1 _Z12relax_kernelP4EdgePiS1_S1_ii_param_2,
	.param .u64 .ptr .align 1 _Z12relax_kernelP4EdgePiS1_S1_ii_param_3,
	.param .u32 _Z12relax_kernelP4EdgePiS1_S1_ii_param_4,
	.param .u32 _Z12relax_kernelP4EdgePiS1_S1_ii_param_5
)
{
	.reg .pred 	%p<6>;
	.reg .b32 	%r<20>;
	.reg .b64 	%rd<17>;

	ld.param.u64 	%rd1, [_Z12relax_kernelP4EdgePiS1_S1_ii_param_0];
	ld.param.u64 	%rd2, [_Z12relax_kernelP4EdgePiS1_S1_ii_param_1];
	ld.param.u64 	%rd3, [_Z12relax_kernelP4EdgePiS1_S1_ii_param_2];
	ld.param.u64 	%rd4, [_Z12relax_kernelP4EdgePiS1_S1_ii_param_3];
	ld.param.u32 	%r7, [_Z12relax_kernelP4EdgePiS1_S1_ii_param_4];
	ld.param.u32 	%r8, [_Z12relax_kernelP4EdgePiS1_S1_ii_param_5];
	mov.u32 	%r1, %tid.x;
	mov.u32 	%r9, %ctaid.x;
	mov.u32 	%r10, %ntid.x;
	mad.lo.s32 	%r2, %r9, %r10, %r1;
	setp.ge.s32 	%p1, %r1, %r8;
	@%p1 bra 	$L__BB1_2;
	cvta.to.global.u64 	%rd5, %rd2;
	mul.wide.u32 	%rd6, %r1, 4;
	add.s64 	%rd7, %rd5, %rd6;
	ld.global.u32 	%r11, [%rd7];
	shl.b32 	%r12, %r1, 2;
	mov.u32 	%r13, shared_d;
	add.s32 	%r14, %r13, %r12;
	st.shared.u32 	[%r14], %r11;
$L__BB1_2:
	bar.sync 	0;
	setp.ge.s32 	%p2, %r2, %r7;
	@%p2 bra 	$L__BB1_7;
	cvta.to.global.u64 	%rd8, %rd1;
	mul.wide.s32 	%rd9, %r2, 12;
	add.s64 	%rd10, %rd8, %rd9;
	ld.global.u32 	%r3, [%rd10];
	ld.global.u32 	%r4, [%rd10+4];
	ld.global.u32 	%r5, [%rd10+8];
	setp.ge.s32 	%p3, %r3, %r8;
	@%p3 bra 	$L__BB1_7;
	shl.b32 	%r15, %r3, 2;
	mov.u32 	%r16, shared_d;
	add.s32 	%r17, %r16, %r15;
	ld.shared.u32 	%r6, [%r17];
	setp.eq.s32 	%p4, %r6, 2147483647;
	@%p4 bra 	$L__BB1_7;
	add.s32 	%r18, %r6, %r5;
	cvta.to.global.u64 	%rd11, %rd4;
	mul.wide.s32 	%rd12, %r4, 4;
	add.s64 	%rd13, %rd11, %rd12;
	atom.global.min.s32 	%r19, [%rd13], %r18;
	setp.le.s32 	%p5, %r19, %r18;
	@%p5 bra 	$L__BB1_7;
	cvta.to.global.u64 	%rd14, %rd3;
	add.s64 	%rd16, %rd14, %rd12;
	st.global.u32 	[%rd16], %r3;
$L__BB1_7:
	ret;

}


// ===== COMPILED SASS (sm_100) =====

	.target	sm_100

	.elftype	@"ET_EXEC"


//--------------------- .note.nv.tkinfo           --------------------------
	.section	.note.nv.tkinfo,"",@"SHT_NOTE"
	.sectionflags	@"SHF_NOTE_NV_TKINFO"
	.tkinfo
        /*0018*/ 	.word	0x00000002
        /*0030*/ 	.string	""
        /*0030*/ 	.string	"ptxas"
        /*0030*/ 	.string	"Cuda compilation tools, release 13.0, V13.0.88"
        /*0030*/ 	.string	"Build cuda_13.0.r13.0/compiler.36424714_0"
        /*0030*/ 	.string	"-arch sm_100 -m 64 "



//--------------------- .note.nv.cuinfo           --------------------------
	.section	.note.nv.cuinfo,"",@"SHT_NOTE"
	.sectionflags	@"SHF_NOTE_NV_CUINFO"
        /*0018*/ 	.short	0x0002
        /*001a*/ 	.short	0x0064
        /*001c*/ 	.short	0x0082
	.zero		2


//--------------------- .nv.info                  --------------------------
	.section	.nv.info,"",@"SHT_CUDA_INFO"
	.align	4


	//----- nvinfo : EIATTR_REGCOUNT
	.align		4
        /*0000*/ 	.byte	0x04, 0x2f
        /*0002*/ 	.short	(.L_1 - .L_0)
	.align		4
.L_0:
        /*0004*/ 	.word	index@(_Z11init_kernelPiS_ii)
        /*0008*/ 	.word	0x0000000c


	//----- nvinfo : EIATTR_FRAME_SIZE
	.align		4
.L_1:
        /*000c*/ 	.byte	0x04, 0x11
        /*000e*/ 	.short	(.L_3 - .L_2)
	.align		4
.L_2:
        /*0010*/ 	.word	index@(_Z11init_kernelPiS_ii)
        /*0014*/ 	.word	0x00000000


	//----- nvinfo : EIATTR_REGCOUNT
	.align		4
.L_3:
        /*0018*/ 	.byte	0x04, 0x2f
        /*001a*/ 	.short	(.L_5 - .L_4)
	.align		4
.L_4:
        /*001c*/ 	.word	index@(_Z12relax_kernelP4EdgePiS1_S1_ii)
        /*0020*/ 	.word	0x0000000e


	//----- nvinfo : EIATTR_FRAME_SIZE
	.align		4
.L_5:
        /*0024*/ 	.byte	0x04, 0x11
        /*0026*/ 	.short	(.L_7 - .L_6)
	.align		4
.L_6:
        /*0028*/ 	.word	index@(_Z12relax_kernelP4EdgePiS1_S1_ii)
        /*002c*/ 	.word	0x00000000


	//----- nvinfo : EIATTR_MIN_STACK_SIZE
	.align		4
.L_7:
        /*0030*/ 	.byte	0x04, 0x12
        /*0032*/ 	.short	(.L_9 - .L_8)
	.align		4
.L_8:
        /*0034*/ 	.word	index@(_Z12relax_kernelP4EdgePiS1_S1_ii)
        /*0038*/ 	.word	0x00000000


	//----- nvinfo : EIATTR_MIN_STACK_SIZE
	.align		4
.L_9:
        /*003c*/ 	.byte	0x04, 0x12
        /*003e*/ 	.short	(.L_11 - .L_10)
	.align		4
.L_10:
        /*0040*/ 	.word	index@(_Z11init_kernelPiS_ii)
        /*0044*/ 	.word	0x00000000
.L_11:


//--------------------- .nv.compat                --------------------------
	.section	.nv.compat,"",@"SHT_CUDA_COMPAT_INFO"
	.align	4
        /*0000*/ 	.byte	0x02, 0x09, 0x00, 0x00, 0x02, 0x02, 0x01, 0x00, 0x02, 0x05, 0x05, 0x00, 0x03, 0x07, 0x01, 0x01
        /*0010*/ 	.byte	0x02, 0x03, 0x00, 0x00, 0x02, 0x06, 0x01, 0x00, 0x04, 0x0b, 0x08, 0x00, 0x09, 0x00, 0x00, 0x00
        /*0020*/ 	.byte	0x00, 0x00, 0x00, 0x00


//--------------------- .nv.info._Z12relax_kernelP4EdgePiS1_S1_ii --------------------------
	.section	.nv.info._Z12relax_kernelP4EdgePiS1_S1_ii,"",@"SHT_CUDA_INFO"
	.sectionflags	@""
	.align	4


	//----- nvinfo : EIATTR_CUDA_API_VERSION
	.align		4
        /*0000*/ 	.byte	0x04, 0x37
        /*0002*/ 	.short	(.L_13 - .L_12)
.L_12:
        /*0004*/ 	.word	0x00000082


	//----- nvinfo : EIATTR_KPARAM_INFO
	.align		4
.L_13:
        /*0008*/ 	.byte	0x04, 0x17
        /*000a*/ 	.short	(.L_15 - .L_14)
.L_14:
        /*000c*/ 	.word	0x00000000
        /*0010*/ 	.short	0x0005
        /*0012*/ 	.short	0x0024
        /*0014*/ 	.byte	0x00, 0xf0, 0x11, 0x00


	//----- nvinfo : EIATTR_KPARAM_INFO
	.align		4
.L_15:
        /*0018*/ 	.byte	0x04, 0x17
        /*001a*/ 	.short	(.L_17 - .L_16)
.L_16:
        /*001c*/ 	.word	0x00000000
        /*0020*/ 	.short	0x0004
        /*0022*/ 	.short	0x0020
        /*0024*/ 	.byte	0x00, 0xf0, 0x11, 0x00


	//----- nvinfo : EIATTR_KPARAM_INFO
	.align		4
.L_17:
        /*0028*/ 	.byte	0x04, 0x17
        /*002a*/ 	.short	(.L_19 - .L_18)
.L_18:
        /*002c*/ 	.word	0x00000000
        /*0030*/ 	.short	0x0003
        /*0032*/ 	.short	0x0018
        /*0034*/ 	.byte	0x00, 0xf5, 0x21, 0x00


	//----- nvinfo : EIATTR_KPARAM_INFO
	.align		4
.L_19:
        /*0038*/ 	.byte	0x04, 0x17
        /*003a*/ 	.short	(.L_21 - .L_20)
.L_20:
        /*003c*/ 	.word	0x00000000
        /*0040*/ 	.short	0x0002
        /*0042*/ 	.short	0x0010
        /*0044*/ 	.byte	0x00, 0xf5, 0x21, 0x00


	//----- nvinfo : EIATTR_KPARAM_INFO
	.align		4
.L_21:
        /*0048*/ 	.byte	0x04, 0x17
        /*004a*/ 	.short	(.L_23 - .L_22)
.L_22:
        /*004c*/ 	.word	0x00000000
        /*0050*/ 	.short	0x0001
        /*0052*/ 	.short	0x0008
        /*0054*/ 	.byte	0x00, 0xf5, 0x21, 0x00


	//----- nvinfo : EIATTR_KPARAM_INFO
	.align		4
.L_23:
        /*0058*/ 	.byte	0x04, 0x17
        /*005a*/ 	.short	(.L_25 - .L_24)
.L_24:
        /*005c*/ 	.word	0x00000000
        /*0060*/ 	.short	0x0000
        /*0062*/ 	.short	0x0000
        /*0064*/ 	.byte	0x00, 0xf5, 0x21, 0x00


	//----- nvinfo : EIATTR_SPARSE_MMA_MASK
	.align		4
.L_25:
        /*0068*/ 	.byte	0x03, 0x50
        /*006a*/ 	.short	0x0000


	//----- nvinfo : EIATTR_MAXREG_COUNT
	.align		4
        /*006c*/ 	.byte	0x03, 0x1b
        /*006e*/ 	.short	0x00ff


	//----- nvinfo : EIATTR_NUM_BARRIERS
	.align		4
        /*0070*/ 	.byte	0x02, 0x4c
        /*0072*/ 	.byte	0x01
	.zero		1


	//----- nvinfo : EIATTR_MERCURY_ISA_VERSION
	.align		4
        /*0074*/ 	.byte	0x03, 0x5f
        /*0076*/ 	.short	0x0101


	//----- nvinfo : EIATTR_VRC_CTA_INIT_COUNT
	.align		4
        /*0078*/ 	.byte	0x02, 0x4a
	.zero		1
	.zero		1


	//----- nvinfo : EIATTR_EXIT_INSTR_OFFSETS
	.align		4
        /*007c*/ 	.byte	0x04, 0x1c
        /*007e*/ 	.short	(.L_27 - .L_26)


	//   ....[0]....
.L_26:
        /*0080*/ 	.word	0x00000130


	//   ....[1]....
        /*0084*/ 	.word	0x00000180


	//   ....[2]....
        /*0088*/ 	.word	0x000001f0


	//   ....[3]....
        /*008c*/ 	.word	0x00000270


	//   ....[4]....
        /*0090*/ 	.word	0x000002b0


	//----- nvinfo : EIATTR_CBANK_PARAM_SIZE
	.align		4
.L_27:
        /*0094*/ 	.byte	0x03, 0x19
        /*0096*/ 	.short	0x0028


	//----- nvinfo : EIATTR_PARAM_CBANK
	.align		4
        /*0098*/ 	.byte	0x04, 0x0a
        /*009a*/ 	.short	(.L_29 - .L_28)
	.align		4
.L_28:
        /*009c*/ 	.word	index@(.nv.constant0._Z12relax_kernelP4EdgePiS1_S1_ii)
        /*00a0*/ 	.short	0x0380
        /*00a2*/ 	.short	0x0028


	//----- nvinfo : EIATTR_SW_WAR
	.align		4
.L_29:
        /*00a4*/ 	.byte	0x04, 0x36
        /*00a6*/ 	.short	(.L_31 - .L_30)
.L_30:
        /*00a8*/ 	.word	0x00000008
.L_31:


//--------------------- .nv.info._Z11init_kernelPiS_ii --------------------------
	.section	.nv.info._Z11init_kernelPiS_ii,"",@"SHT_CUDA_INFO"
	.sectionflags	@""
	.align	4


	//----- nvinfo : EIATTR_CUDA_API_VERSION
	.align		4
        /*0000*/ 	.byte	0x04, 0x37
        /*0002*/ 	.short	(.L_33 - .L_32)
.L_32:
        /*0004*/ 	.word	0x00000082


	//----- nvinfo : EIATTR_KPARAM_INFO
	.align		4
.L_33:
        /*0008*/ 	.byte	0x04, 0x17
        /*000a*/ 	.short	(.L_35 - .L_34)
.L_34:
        /*000c*/ 	.word	0x00000000
        /*0010*/ 	.short	0x0003
        /*0012*/ 	.short	0x0014
        /*0014*/ 	.byte	0x00, 0xf0, 0x11, 0x00


	//----- nvinfo : EIATTR_KPARAM_INFO
	.align		4
.L_35:
        /*0018*/ 	.byte	0x04, 0x17
        /*001a*/ 	.short	(.L_37 - .L_36)
.L_36:
        /*001c*/ 	.word	0x00000000
        /*0020*/ 	.short	0x0002
        /*0022*/ 	.short	0x0010
        /*0024*/ 	.byte	0x00, 0xf0, 0x11, 0x00


	//----- nvinfo : EIATTR_KPARAM_INFO
	.align		4
.L_37:
        /*0028*/ 	.byte	0x04, 0x17
        /*002a*/ 	.short	(.L_39 - .L_38)
.L_38:
        /*002c*/ 	.word	0x00000000
        /*0030*/ 	.short	0x0001
        /*0032*/ 	.short	0x0008
        /*0034*/ 	.byte	0x00, 0xf5, 0x21, 0x00


	//----- nvinfo : EIATTR_KPARAM_INFO
	.align		4
.L_39:
        /*0038*/ 	.byte	0x04, 0x17
        /*003a*/ 	.short	(.L_41 - .L_40)
.L_40:
        /*003c*/ 	.word	0x00000000
        /*0040*/ 	.short	0x0000
        /*0042*/ 	.short	0x0000
        /*0044*/ 	.byte	0x00, 0xf5, 0x21, 0x00


	//----- nvinfo : EIATTR_SPARSE_MMA_MASK
	.align		4
.L_41:
        /*0048*/ 	.byte	0x03, 0x50
        /*004a*/ 	.short	0x0000


	//----- nvinfo : EIATTR_MAXREG_COUNT
	.align		4
        /*004c*/ 	.byte	0x03, 0x1b
        /*004e*/ 	.short	0x00ff


	//----- nvinfo : EIATTR_MERCURY_ISA_VERSION
	.align		4
        /*0050*/ 	.byte	0x03, 0x5f
        /*0052*/ 	.short	0x0101


	//----- nvinfo : EIATTR_VRC_CTA_INIT_COUNT
	.align		4
        /*0054*/ 	.byte	0x02, 0x4a
	.zero		1
	.zero		1


	//----- nvinfo : EIATTR_EXIT_INSTR_OFFSETS
	.align		4
        /*0058*/ 	.byte	0x04, 0x1c
        /*005a*/ 	.short	(.L_43 - .L_42)


	//   ....[0]....
.L_42:
        /*005c*/ 	.word	0x00000070


	//   ....[1]....
        /*0060*/ 	.word	0x00000130


	//----- nvinfo : EIATTR_CBANK_PARAM_SIZE
	.align		4
.L_43:
        /*0064*/ 	.byte	0x03, 0x19
        /*0066*/ 	.short	0x0018


	//----- nvinfo : EIATTR_PARAM_CBANK
	.align		4
        /*0068*/ 	.byte	0x04, 0x0a
        /*006a*/ 	.short	(.L_45 - .L_44)
	.align		4
.L_44:
        /*006c*/ 	.word	index@(.nv.constant0._Z11init_kernelPiS_ii)
        /*0070*/ 	.short	0x0380
        /*0072*/ 	.short	0x0018


	//----- nvinfo : EIATTR_SW_WAR
	.align		4
.L_45:
        /*0074*/ 	.byte	0x04, 0x36
        /*0076*/ 	.short	(.L_47 - .L_46)
.L_46:
        /*0078*/ 	.word	0x00000008
.L_47:


//--------------------- .nv.callgraph             --------------------------
	.section	.nv.callgraph,"",@"SHT_CUDA_CALLGRAPH"
	.align	4
	.sectionentsize	8
	.align		4
        /*0000*/ 	.word	0x00000000
	.align		4
        /*0004*/ 	.word	0xffffffff
	.align		4
        /*0008*/ 	.word	0x00000000
	.align		4
        /*000c*/ 	.word	0xfffffffe
	.align		4
        /*0010*/ 	.word	0x00000000
	.align		4
        /*0014*/ 	.word	0xfffffffd
	.align		4
        /*0018*/ 	.word	0x00000000
	.align		4
        /*001c*/ 	.word	0xfffffffc


//--------------------- .text._Z12relax_kernelP4EdgePiS1_S1_ii --------------------------
	.section	.text._Z12relax_kernelP4EdgePiS1_S1_ii,"ax",@progbits
	.align	128
        .global         _Z12relax_kernelP4EdgePiS1_S1_ii
        .type           _Z12relax_kernelP4EdgePiS1_S1_ii,@function
        .size           _Z12relax_kernelP4EdgePiS1_S1_ii,(.L_x_2 - _Z12relax_kernelP4EdgePiS1_S1_ii)
        .other          _Z12relax_kernelP4EdgePiS1_S1_ii,@"STO_CUDA_ENTRY STV_DEFAULT"
_Z12relax_kernelP4EdgePiS1_S1_ii:
.text._Z12relax_kernelP4EdgePiS1_S1_ii:
[----:B------:R-:W-:Y:S01]  /*0000*/  LDC R1, c[0x0][0x37c] ;  /* 0x0000df00ff017b82 */ /* 0x000fe20000000800 */
[----:B------:R-:W0:Y:S01]  /*0010*/  S2R R9, SR_TID.X ;  /* 0x0000000000097919 */ /* 0x000e220000002100 */
[----:B------:R-:W0:Y:S01]  /*0020*/  LDCU UR5, c[0x0][0x3a4] ;  /* 0x00007480ff0577ac */ /* 0x000e220008000800 */
[----:B------:R-:W1:Y:S05]  /*0030*/  LDCU.64 UR6, c[0x0][0x358] ;  /* 0x00006b00ff0677ac */ /* 0x000e6a0008000a00 */
[----:B------:R-:W2:Y:S01]  /*0040*/  S2UR UR4, SR_CTAID.X ;  /* 0x00000000000479c3 */ /* 0x000ea20000002500 */
[----:B------:R-:W3:Y:S01]  /*0050*/  LDCU UR8, c[0x0][0x3a0] ;  /* 0x00007400ff0877ac */ /* 0x000ee20008000800 */
[----:B0-----:R-:W-:-:S13]  /*0060*/  ISETP.GE.AND P0, PT, R9, UR5, PT ;  /* 0x0000000509007c0c */ /* 0x001fda000bf06270 */
[----:B------:R-:W0:Y:S02]  /*0070*/  @!P0 LDC.64 R2, c[0x0][0x388] ;  /* 0x0000e200ff028b82 */ /* 0x000e240000000a00 */
[----:B0-----:R-:W-:-:S06]  /*0080*/  @!P0 IMAD.WIDE.U32 R2, R9, 0x4, R2 ;  /* 0x0000000409028825 */ /* 0x001fcc00078e0002 */
[----:B-1----:R-:W4:Y:S01]  /*0090*/  @!P0 LDG.E R2, desc[UR6][R2.64] ;  /* 0x0000000602028981 */ /* 0x002f22000c1e1900 */
[----:B------:R-:W2:Y:S01]  /*00a0*/  LDC R4, c[0x0][0x360] ;  /* 0x0000d800ff047b82 */ /* 0x000ea20000000800 */
[----:B------:R-:W-:Y:S01]  /*00b0*/  @!P0 MOV R0, 0x400 ;  /* 0x0000040000008802 */ /* 0x000fe20000000f00 */
[----:B------:R-:W0:Y:S01]  /*00c0*/  @!P0 S2R R7, SR_CgaCtaId ;  /* 0x0000000000078919 */ /* 0x000e220000008800 */
[----:B--2---:R-:W-:-:S05]  /*00d0*/  IMAD R5, R4, UR4, R9 ;  /* 0x0000000404057c24 */ /* 0x004fca000f8e0209 */
[----:B---3--:R-:W-:Y:S02]  /*00e0*/  ISETP.GE.AND P1, PT, R5, UR8, PT ;  /* 0x0000000805007c0c */ /* 0x008fe4000bf26270 */
[----:B0-----:R-:W-:-:S05]  /*00f0*/  @!P0 LEA R0, R7, R0, 0x18 ;  /* 0x0000000007008211 */ /* 0x001fca00078ec0ff */
[----:B------:R-:W-:-:S05]  /*0100*/  @!P0 IMAD R7, R9, 0x4, R0 ;  /* 0x0000000409078824 */ /* 0x000fca00078e0200 */
[----:B----4-:R0:W-:Y:S01]  /*0110*/  @!P0 STS [R7], R2 ;  /* 0x0000000207008388 */ /* 0x0101e20000000800 */
[----:B------:R-:W-:Y:S06]  /*0120*/  BAR.SYNC.DEFER_BLOCKING 0x0 ;  /* 0x0000000000007b1d */ /* 0x000fec0000010000 */
[----:B------:R-:W-:Y:S05]  /*0130*/  @P1 EXIT ;  /* 0x000000000000194d */ /* 0x000fea0003800000 */
[----:B0-----:R-:W0:Y:S02]  /*0140*/  LDC.64 R2, c[0x0][0x380] ;  /* 0x0000e000ff027b82 */ /* 0x001e240000000a00 */
[----:B0-----:R-:W-:-:S05]  /*0150*/  IMAD.WIDE R2, R5, 0xc, R2 ;  /* 0x0000000c05027825 */ /* 0x001fca00078e0202 */
[----:B------:R-:W2:Y:S02]  /*0160*/  LDG.E R7, desc[UR6][R2.64] ;  /* 0x0000000602077981 */ /* 0x000ea4000c1e1900 */
[----:B--2---:R-:W-:-:S13]  /*0170*/  ISETP.GE.AND P0, PT, R7, UR5, PT ;  /* 0x0000000507007c0c */ /* 0x004fda000bf06270 */
[----:B------:R-:W-:Y:S05]  /*0180*/  @P0 EXIT ;  /* 0x000000000000094d */ /* 0x000fea0003800000 */
[----:B------:R-:W0:Y:S01]  /*0190*/  S2UR UR5, SR_CgaCtaId ;  /* 0x00000000000579c3 */ /* 0x000e220000008800 */
[----:B------:R-:W-:Y:S02]  /*01a0*/  UMOV UR4, 0x400 ;  /* 0x0000040000047882 */ /* 0x000fe40000000000 */
[----:B0-----:R-:W-:-:S06]  /*01b0*/  ULEA UR4, UR5, UR4, 0x18 ;  /* 0x0000000405047291 */ /* 0x001fcc000f8ec0ff */
[----:B------:R-:W-:-:S05]  /*01c0*/  LEA R0, R7, UR4, 0x2 ;  /* 0x0000000407007c11 */ /* 0x000fca000f8e10ff */
[----:B------:R-:W0:Y:S02]  /*01d0*/  LDS R11, [R0] ;  /* 0x00000000000b7984 */ /* 0x000e240000000800 */
[----:B0-----:R-:W-:-:S13]  /*01e0*/  ISETP.NE.AND P0, PT, R11, 0x7fffffff, PT ;  /* 0x7fffffff0b00780c */ /* 0x001fda0003f05270 */
[----:B------:R-:W-:Y:S05]  /*01f0*/  @!P0 EXIT ;  /* 0x000000000000894d */ /* 0x000fea0003800000 */
[----:B------:R-:W2:Y:S01]  /*0200*/  LDG.E R9, desc[UR6][R2.64+0x4] ;  /* 0x0000040602097981 */ /* 0x000ea2000c1e1900 */
[----:B------:R-:W2:Y:S03]  /*0210*/  LDC.64 R4, c[0x0][0x398] ;  /* 0x0000e600ff047b82 */ /* 0x000ea60000000a00 */
[----:B------:R-:W3:Y:S01]  /*0220*/  LDG.E R0, desc[UR6][R2.64+0x8] ;  /* 0x0000080602007981 */ /* 0x000ee2000c1e1900 */
[----:B--2---:R-:W-:-:S04]  /*0230*/  IMAD.WIDE R4, R9, 0x4, R4 ;  /* 0x0000000409047825 */ /* 0x004fc800078e0204 */
[----:B---3--:R-:W-:-:S05]  /*0240*/  IMAD.IADD R11, R0, 0x1, R11 ;  /* 0x00000001000b7824 */ /* 0x008fca00078e020b */
[----:B------:R-:W2:Y:S02]  /*0250*/  ATOMG.E.MIN.S32.STRONG.GPU PT, R4, desc[UR6][R4.64], R11 ;  /* 0x8000000b040479a8 */ /* 0x000ea400089ef306 */
[----:B--2---:R-:W-:-:S13]  /*0260*/  ISETP.GT.AND P0, PT, R4, R11, PT ;  /* 0x0000000b0400720c */ /* 0x004fda0003f04270 */
[----:B------:R-:W-:Y:S05]  /*0270*/  @!P0 EXIT ;  /* 0x000000000000894d */ /* 0x000fea0003800000 */
[----:B------:R-:W0:Y:S02]  /*0280*/  LDC.64 R2, c[0x0][0x390] ;  /* 0x0000e400ff027b82 */ /* 0x000e240000000a00 */
[----:B0-----:R-:W-:-:S05]  /*0290*/  IMAD.WIDE R2, R9, 0x4, R2 ;  /* 0x0000000409027825 */ /* 0x001fca00078e0202 */
[----:B------:R-:W-:Y:S01]  /*02a0*/  STG.E desc[UR6][R2.64], R7 ;  /* 0x0000000702007986 */ /* 0x000fe2000c101906 */
[----:B------:R-:W-:Y:S05]  /*02b0*/  EXIT ;  /* 0x000000000000794d */ /* 0x000fea0003800000 */
.L_x_0:
[----:B------:R-:W-:-:S00]  /*02c0*/  BRA `(.L_x_0) ;  /* 0xfffffffc00fc7947 */ /* 0x000fc0000383ffff */
[----:B------:R-:W-:-:S00]  /*02d0*/  NOP ;  /* 0x0000000000007918 */ /* 0x000fc00000000000 */
        /* <DEDUP_REMOVED lines=10> */
.L_x_2:


//--------------------- .text._Z11init_kernelPiS_ii --------------------------
	.section	.text._Z11init_kernelPiS_ii,"ax",@progbits
	.align	128
        .global         _Z11init_kernelPiS_ii
        .type           _Z11init_kernelPiS_ii,@function
        .size           _Z11init_kernelPiS_ii,(.L_x_3 - _Z11init_kernelPiS_ii)
        .other          _Z11init_kernelPiS_ii,@"STO_CUDA_ENTRY STV_DEFAULT"
_Z11init_kernelPiS_ii:
.text._Z11init_kernelPiS_ii:
[----:B------:R-:W-:Y:S01]  /*0000*/  LDC R1, c[0x0][0x37c] ;  /* 0x0000df00ff017b82 */ /* 0x000fe20000000800 */
[----:B------:R-:W0:Y:S07]  /*0010*/  S2R R0, SR_TID.X ;  /* 0x0000000000007919 */ /* 0x000e2e0000002100 */
[----:B------:R-:W0:Y:S01]  /*0020*/  S2UR UR4, SR_CTAID.X ;  /* 0x00000000000479c3 */ /* 0x000e220000002500 */
[----:B------:R-:W1:Y:S07]  /*0030*/  LDCU UR5, c[0x0][0x390] ;  /* 0x00007200ff0577ac */ /* 0x000e6e0008000800 */
[----:B------:R-:W0:Y:S02]  /*0040*/  LDC R7, c[0x0][0x360] ;  /* 0x0000d800ff077b82 */ /* 0x000e240000000800 */
[----:B0-----:R-:W-:-:S05]  /*0050*/  IMAD R7, R7, UR4, R0 ;  /* 0x0000000407077c24 */ /* 0x001fca000f8e0200 */
[----:B-1----:R-:W-:-:S13]  /*0060*/  ISETP.GE.AND P0, PT, R7, UR5, PT ;  /* 0x0000000507007c0c */ /* 0x002fda000bf06270 */
[----:B------:R-:W-:Y:S05]  /*0070*/  @P0 EXIT ;  /* 0x000000000000094d */ /* 0x000fea0003800000 */
[----:B------:R-:W0:Y:S01]  /*0080*/  LDC.64 R2, c[0x0][0x380] ;  /* 0x0000e000ff027b82 */ /* 0x000e220000000a00 */
[----:B------:R-:W1:Y:S01]  /*0090*/  LDCU UR6, c[0x0][0x394] ;  /* 0x00007280ff0677ac */ /* 0x000e620008000800 */
[----:B------:R-:W-:Y:S01]  /*00a0*/  MOV R9, 0xffffffff ;  /* 0xffffffff00097802 */ /* 0x000fe20000000f00 */
[----:B------:R-:W2:Y:S05]  /*00b0*/  LDCU.64 UR4, c[0x0][0x358] ;  /* 0x00006b00ff0477ac */ /* 0x000eaa0008000a00 */
[----:B------:R-:W3:Y:S01]  /*00c0*/  LDC.64 R4, c[0x0][0x388] ;  /* 0x0000e200ff047b82 */ /* 0x000ee20000000a00 */
[C---:B-1----:R-:W-:Y:S01]  /*00d0*/  ISETP.NE.AND P0, PT, R7.reuse, UR6, PT ;  /* 0x0000000607007c0c */ /* 0x042fe2000bf05270 */
[----:B0-----:R-:W-:-:S04]  /*00e0*/  IMAD.WIDE R2, R7, 0x4, R2 ;  /* 0x0000000407027825 */ /* 0x001fc800078e0202 */
[----:B---3--:R-:W-:Y:S01]  /*00f0*/  IMAD.WIDE R4, R7, 0x4, R4 ;  /* 0x0000000407047825 */ /* 0x008fe200078e0204 */
[----:B------:R-:W-:-:S05]  /*0100*/  SEL R7, RZ, 0x7fffffff, !P0 ;  /* 0x7fffffffff077807 */ /* 0x000fca0004000000 */
[----:B--2---:R-:W-:Y:S04]  /*0110*/  STG.E desc[UR4][R2.64], R7 ;  /* 0x0000000702007986 */ /* 0x004fe8000c101904 */
[----:B------:R-:W-:Y:S01]  /*0120*/  STG.E desc[UR4][R4.64], R9 ;  /* 0x0000000904007986 */ /* 0x000fe2000c101904 */
[----:B------:R-:W-:Y:S05]  /*0130*/  EXIT ;  /* 0x000000000000794d */ /* 0x000fea0003800000 */
.L_x_1:
        /* <DEDUP_REMOVED lines=12> */
.L_x_3:


//--------------------- .nv.shared._Z12relax_kernelP4EdgePiS1_S1_ii --------------------------
	.section	.nv.shared._Z12relax_kernelP4EdgePiS1_S1_ii,"aw",@nobits
	.sectionflags	@""
	.align	16
	.zero		1024


//--------------------- .nv.shared.reserved.0     --------------------------
	.section	.nv.shared.reserved.0,"aw",@nobits
	.weak		__nv_reservedSMEM_offset_0_alias
	.size		__nv_reservedSMEM_offset_0_alias, 0, 64
	.other		__nv_reservedSMEM_offset_0_alias,@"STO_CUDA_RESERVED_SHARED STV_DEFAULT"
__nv_reservedSMEM_offset_0_alias:
	.zero		0
	.zero		64


//--------------------- .nv.shared._Z11init_kernelPiS_ii --------------------------
	.section	.nv.shared._Z11init_kernelPiS_ii,"aw",@nobits
	.sectionflags	@""
	.align	16
	.zero		1024


//--------------------- .nv.constant0._Z12relax_kernelP4EdgePiS1_S1_ii --------------------------
	.section	.nv.constant0._Z12relax_kernelP4EdgePiS1_S1_ii,"a",@progbits
	.sectionflags	@""
	.align	4
.nv.constant0._Z12relax_kernelP4EdgePiS1_S1_ii:
	.zero		936


//--------------------- .nv.constant0._Z11init_kernelPiS_ii --------------------------
	.section	.nv.constant0._Z11init_kernelPiS_ii,"a",@progbits
	.sectionflags	@""
	.align	4
.nv.constant0._Z11init_kernelPiS_ii:
	.zero		920


//--------------------- SYMBOLS --------------------------

	.type		.nv.reservedSmem.offset0,@object
	.size		.nv.reservedSmem.offset0,0x4
	.type		.nv.reservedSmem.cap,@object
	.size		.nv.reservedSmem.cap,0x4
